//
// Generated by NVIDIA NVVM Compiler
//
// Compiler Build ID: CL-36424714
// Cuda compilation tools, release 13.0, V13.0.88
// Based on NVVM 20.0.0
//

.version 9.0
.target sm_100
.address_size 64

	// .globl	_Z13cudaHistogramP8PPMPixeliiPf

.visible .entry _Z13cudaHistogramP8PPMPixeliiPf(
	.param .u64 .ptr .align 1 _Z13cudaHistogramP8PPMPixeliiPf_param_0,
	.param .u32 _Z13cudaHistogramP8PPMPixeliiPf_param_1,
	.param .u32 _Z13cudaHistogramP8PPMPixeliiPf_param_2,
	.param .u64 .ptr .align 1 _Z13cudaHistogramP8PPMPixeliiPf_param_3
)
{
	.reg .pred 	%p<53>;
	.reg .b16 	%rs<79>;
	.reg .b32 	%r<53>;
	.reg .b32 	%f<17>;
	.reg .b64 	%rd<9>;

	ld.param.u64 	%rd4, [_Z13cudaHistogramP8PPMPixeliiPf_param_0];
	ld.param.u32 	%r6, [_Z13cudaHistogramP8PPMPixeliiPf_param_1];
	ld.param.u32 	%r8, [_Z13cudaHistogramP8PPMPixeliiPf_param_2];
	ld.param.u64 	%rd5, [_Z13cudaHistogramP8PPMPixeliiPf_param_3];
	mov.u32 	%r9, %ctaid.y;
	mov.u32 	%r10, %ntid.y;
	mov.u32 	%r11, %tid.y;
	mad.lo.s32 	%r12, %r9, %r10, %r11;
	mov.u32 	%r14, %ctaid.x;
	mov.u32 	%r15, %ntid.x;
	mov.u32 	%r16, %tid.x;
	mad.lo.s32 	%r17, %r14, %r15, %r16;
	mad.lo.s32 	%r1, %r8, %r12, %r17;
	setp.ge.s32 	%p1, %r17, %r8;
	setp.ge.s32 	%p2, %r12, %r6;
	or.pred  	%p3, %p1, %p2;
	@%p3 bra 	$L__BB0_67;
	cvta.to.global.u64 	%rd6, %rd4;
	mul.wide.s32 	%rd7, %r1, 3;
	add.s64 	%rd1, %rd6, %rd7;
	cvta.to.global.u64 	%rd2, %rd5;
	mov.b32 	%r51, 0;
	mov.u32 	%r52, %r51;
$L__BB0_2:
	ld.global.u8 	%rs65, [%rd1];
	cvt.u32.u16 	%r19, %rs65;
	and.b32  	%r20, %r19, 255;
	setp.ne.s32 	%p4, %r52, %r20;
	mul.wide.u32 	%rd8, %r51, 4;
	add.s64 	%rd3, %rd2, %rd8;
	@%p4 bra 	$L__BB0_6;
	ld.global.u8 	%rs32, [%rd1+1];
	setp.ne.s16 	%p5, %rs32, 0;
	@%p5 bra 	$L__BB0_6;
	ld.global.u8 	%rs33, [%rd1+2];
	setp.ne.s16 	%p6, %rs33, 0;
	@%p6 bra 	$L__BB0_6;
	atom.global.add.f32 	%f1, [%rd3], 0f3F800000;
	ld.global.u8 	%rs65, [%rd1];
$L__BB0_6:
	cvt.u32.u16 	%r21, %rs65;
	and.b32  	%r22, %r21, 255;
	setp.ne.s32 	%p7, %r52, %r22;
	@%p7 bra 	$L__BB0_10;
	ld.global.u8 	%rs34, [%rd1+1];
	setp.ne.s16 	%p8, %rs34, 0;
	@%p8 bra 	$L__BB0_10;
	ld.global.u8 	%rs35, [%rd1+2];
	setp.ne.s16 	%p9, %rs35, 1;
	@%p9 bra 	$L__BB0_10;
	atom.global.add.f32 	%f2, [%rd3+4], 0f3F800000;
	ld.global.u8 	%rs65, [%rd1];
$L__BB0_10:
	cvt.u32.u16 	%r23, %rs65;
	and.b32  	%r24, %r23, 255;
	setp.ne.s32 	%p10, %r52, %r24;
	@%p10 bra 	$L__BB0_14;
	ld.global.u8 	%rs36, [%rd1+1];
	setp.ne.s16 	%p11, %rs36, 0;
	@%p11 bra 	$L__BB0_14;
	ld.global.u8 	%rs37, [%rd1+2];
	setp.ne.s16 	%p12, %rs37, 2;
	@%p12 bra 	$L__BB0_14;
	atom.global.add.f32 	%f3, [%rd3+8], 0f3F800000;
	ld.global.u8 	%rs65, [%rd1];
$L__BB0_14:
	cvt.u32.u16 	%r25, %rs65;
	and.b32  	%r26, %r25, 255;
	setp.ne.s32 	%p13, %r52, %r26;
	@%p13 bra 	$L__BB0_18;
	ld.global.u8 	%rs38, [%rd1+1];
	setp.ne.s16 	%p14, %rs38, 0;
	@%p14 bra 	$L__BB0_18;
	ld.global.u8 	%rs39, [%rd1+2];
	setp.ne.s16 	%p15, %rs39, 3;
	@%p15 bra 	$L__BB0_18;
	atom.global.add.f32 	%f4, [%rd3+12], 0f3F800000;
	ld.global.u8 	%rs65, [%rd1];
$L__BB0_18:
	cvt.u32.u16 	%r27, %rs65;
	and.b32  	%r28, %r27, 255;
	setp.ne.s32 	%p16, %r52, %r28;
	@%p16 bra 	$L__BB0_22;
	ld.global.u8 	%rs40, [%rd1+1];
	setp.ne.s16 	%p17, %rs40, 1;
	@%p17 bra 	$L__BB0_22;
	ld.global.u8 	%rs41, [%rd1+2];
	setp.ne.s16 	%p18, %rs41, 0;
	@%p18 bra 	$L__BB0_22;
	atom.global.add.f32 	%f5, [%rd3+16], 0f3F800000;
	ld.global.u8 	%rs65, [%rd1];
$L__BB0_22:
	cvt.u32.u16 	%r29, %rs65;
	and.b32  	%r30, %r29, 255;
	setp.ne.s32 	%p19, %r52, %r30;
	@%p19 bra 	$L__BB0_26;
	ld.global.u8 	%rs42, [%rd1+1];
	setp.ne.s16 	%p20, %rs42, 1;
	@%p20 bra 	$L__BB0_26;
	ld.global.u8 	%rs43, [%rd1+2];
	setp.ne.s16 	%p21, %rs43, 1;
	@%p21 bra 	$L__BB0_26;
	atom.global.add.f32 	%f6, [%rd3+20], 0f3F800000;
	ld.global.u8 	%rs65, [%rd1];
$L__BB0_26:
	cvt.u32.u16 	%r31, %rs65;
	and.b32  	%r32, %r31, 255;
	setp.ne.s32 	%p22, %r52, %r32;
	@%p22 bra 	$L__BB0_30;
	ld.global.u8 	%rs44, [%rd1+1];
	setp.ne.s16 	%p23, %rs44, 1;
	@%p23 bra 	$L__BB0_30;
	ld.global.u8 	%rs45, [%rd1+2];
	setp.ne.s16 	%p24, %rs45, 2;
	@%p24 bra 	$L__BB0_30;
	atom.global.add.f32 	%f7, [%rd3+24], 0f3F800000;
	ld.global.u8 	%rs65, [%rd1];
$L__BB0_30:
	cvt.u32.u16 	%r33, %rs65;
	and.b32  	%r34, %r33, 255;
	setp.ne.s32 	%p25, %r52, %r34;
	@%p25 bra 	$L__BB0_34;
	ld.global.u8 	%rs46, [%rd1+1];
	setp.ne.s16 	%p26, %rs46, 1;
	@%p26 bra 	$L__BB0_34;
	ld.global.u8 	%rs47, [%rd1+2];
	setp.ne.s16 	%p27, %rs47, 3;
	@%p27 bra 	$L__BB0_34;
	atom.global.add.f32 	%f8, [%rd3+28], 0f3F800000;
	ld.global.u8 	%rs65, [%rd1];
$L__BB0_34:
	cvt.u32.u16 	%r35, %rs65;
	and.b32  	%r36, %r35, 255;
	setp.ne.s32 	%p28, %r52, %r36;
	@%p28 bra 	$L__BB0_38;
	ld.global.u8 	%rs48, [%rd1+1];
	setp.ne.s16 	%p29, %rs48, 2;
	@%p29 bra 	$L__BB0_38;
	ld.global.u8 	%rs49, [%rd1+2];
	setp.ne.s16 	%p30, %rs49, 0;
	@%p30 bra 	$L__BB0_38;
	atom.global.add.f32 	%f9, [%rd3+32], 0f3F800000;
	ld.global.u8 	%rs65, [%rd1];
$L__BB0_38:
	cvt.u32.u16 	%r37, %rs65;
	and.b32  	%r38, %r37, 255;
	setp.ne.s32 	%p31, %r52, %r38;
	@%p31 bra 	$L__BB0_42;
	ld.global.u8 	%rs50, [%rd1+1];
	setp.ne.s16 	%p32, %rs50, 2;
	@%p32 bra 	$L__BB0_42;
	ld.global.u8 	%rs51, [%rd1+2];
	setp.ne.s16 	%p33, %rs51, 1;
	@%p33 bra 	$L__BB0_42;
	atom.global.add.f32 	%f10, [%rd3+36], 0f3F800000;
	ld.global.u8 	%rs65, [%rd1];
$L__BB0_42:
	cvt.u32.u16 	%r39, %rs65;
	and.b32  	%r40, %r39, 255;
	setp.ne.s32 	%p34, %r52, %r40;
	@%p34 bra 	$L__BB0_46;
	ld.global.u8 	%rs52, [%rd1+1];
	setp.ne.s16 	%p35, %rs52, 2;
	@%p35 bra 	$L__BB0_46;
	ld.global.u8 	%rs53, [%rd1+2];
	setp.ne.s16 	%p36, %rs53, 2;
	@%p36 bra 	$L__BB0_46;
	atom.global.add.f32 	%f11, [%rd3+40], 0f3F800000;
	ld.global.u8 	%rs65, [%rd1];
$L__BB0_46:
	cvt.u32.u16 	%r41, %rs65;
	and.b32  	%r42, %r41, 255;
	setp.ne.s32 	%p37, %r52, %r42;
	@%p37 bra 	$L__BB0_50;
	ld.global.u8 	%rs54, [%rd1+1];
	setp.ne.s16 	%p38, %rs54, 2;
	@%p38 bra 	$L__BB0_50;
	ld.global.u8 	%rs55, [%rd1+2];
	setp.ne.s16 	%p39, %rs55, 3;
	@%p39 bra 	$L__BB0_50;
	atom.global.add.f32 	%f12, [%rd3+44], 0f3F800000;
	ld.global.u8 	%rs65, [%rd1];
$L__BB0_50:
	cvt.u32.u16 	%r43, %rs65;
	and.b32  	%r44, %r43, 255;
	setp.ne.s32 	%p40, %r52, %r44;
	@%p40 bra 	$L__BB0_54;
	ld.global.u8 	%rs56, [%rd1+1];
	setp.ne.s16 	%p41, %rs56, 3;
	@%p41 bra 	$L__BB0_54;
	ld.global.u8 	%rs57, [%rd1+2];
	setp.ne.s16 	%p42, %rs57, 0;
	@%p42 bra 	$L__BB0_54;
	atom.global.add.f32 	%f13, [%rd3+48], 0f3F800000;
	ld.global.u8 	%rs65, [%rd1];
$L__BB0_54:
	cvt.u32.u16 	%r45, %rs65;
	and.b32  	%r46, %r45, 255;
	setp.ne.s32 	%p43, %r52, %r46;
	@%p43 bra 	$L__BB0_58;
	ld.global.u8 	%rs58, [%rd1+1];
	setp.ne.s16 	%p44, %rs58, 3;
	@%p44 bra 	$L__BB0_58;
	ld.global.u8 	%rs59, [%rd1+2];
	setp.ne.s16 	%p45, %rs59, 1;
	@%p45 bra 	$L__BB0_58;
	atom.global.add.f32 	%f14, [%rd3+52], 0f3F800000;
	ld.global.u8 	%rs65, [%rd1];
$L__BB0_58:
	cvt.u32.u16 	%r47, %rs65;
	and.b32  	%r48, %r47, 255;
	setp.ne.s32 	%p46, %r52, %r48;
	@%p46 bra 	$L__BB0_62;
	ld.global.u8 	%rs60, [%rd1+1];
	setp.ne.s16 	%p47, %rs60, 3;
	@%p47 bra 	$L__BB0_62;
	ld.global.u8 	%rs61, [%rd1+2];
	setp.ne.s16 	%p48, %rs61, 2;
	@%p48 bra 	$L__BB0_62;
	atom.global.add.f32 	%f15, [%rd3+56], 0f3F800000;
	ld.global.u8 	%rs65, [%rd1];
$L__BB0_62:
	cvt.u32.u16 	%r49, %rs65;
	and.b32  	%r50, %r49, 255;
	setp.ne.s32 	%p49, %r52, %r50;
	@%p49 bra 	$L__BB0_66;
	ld.global.u8 	%rs62, [%rd1+1];
	setp.ne.s16 	%p50, %rs62, 3;
	@%p50 bra 	$L__BB0_66;
	ld.global.u8 	%rs63, [%rd1+2];
	setp.ne.s16 	%p51, %rs63, 3;
	@%p51 bra 	$L__BB0_66;
	atom.global.add.f32 	%f16, [%rd3+60], 0f3F800000;
$L__BB0_66:
	add.s32 	%r51, %r51, 16;
	add.s32 	%r52, %r52, 1;
	setp.ne.s32 	%p52, %r52, 4;
	@%p52 bra 	$L__BB0_2;
$L__BB0_67:
	ret;

}


// ===== COMPILED SASS (sm_100) =====

	.target	sm_100

	.elftype	@"ET_EXEC"


//--------------------- .note.nv.tkinfo           --------------------------
	.section	.note.nv.tkinfo,"",@"SHT_NOTE"
	.sectionflags	@"SHF_NOTE_NV_TKINFO"
	.tkinfo
        /*0018*/ 	.word	0x00000002
        /*0030*/ 	.string	""
        /*0030*/ 	.string	"ptxas"
        /*0030*/ 	.string	"Cuda compilation tools, release 13.0, V13.0.88"
        /*0030*/ 	.string	"Build cuda_13.0.r13.0/compiler.36424714_0"
        /*0030*/ 	.string	"-arch sm_100 -m 64 "



//--------------------- .note.nv.cuinfo           --------------------------
	.section	.note.nv.cuinfo,"",@"SHT_NOTE"
	.sectionflags	@"SHF_NOTE_NV_CUINFO"
        /*0018*/ 	.short	0x0002
        /*001a*/ 	.short	0x0064
        /*001c*/ 	.short	0x0082
	.zero		2


//--------------------- .nv.info                  --------------------------
	.section	.nv.info,"",@"SHT_CUDA_INFO"
	.align	4


	//----- nvinfo : EIATTR_REGCOUNT
	.align		4
        /*0000*/ 	.byte	0x04, 0x2f
        /*0002*/ 	.short	(.L_1 - .L_0)
	.align		4
.L_0:
        /*0004*/ 	.word	index@(_Z13cudaHistogramP8PPMPixeliiPf)
        /*0008*/ 	.word	0x0000000e


	//----- nvinfo : EIATTR_FRAME_SIZE
	.align		4
.L_1:
        /*000c*/ 	.byte	0x04, 0x11
        /*000e*/ 	.short	(.L_3 - .L_2)
	.align		4
.L_2:
        /*0010*/ 	.word	index@(_Z13cudaHistogramP8PPMPixeliiPf)
        /*0014*/ 	.word	0x00000000


	//----- nvinfo : EIATTR_MIN_STACK_SIZE
	.align		4
.L_3:
        /*0018*/ 	.byte	0x04, 0x12
        /*001a*/ 	.short	(.L_5 - .L_4)
	.align		4
.L_4:
        /*001c*/ 	.word	index@(_Z13cudaHistogramP8PPMPixeliiPf)
        /*0020*/ 	.word	0x00000000
.L_5:


//--------------------- .nv.compat                --------------------------
	.section	.nv.compat,"",@"SHT_CUDA_COMPAT_INFO"
	.align	4
        /*0000*/ 	.byte	0x02, 0x09, 0x00, 0x00, 0x02, 0x02, 0x01, 0x00, 0x02, 0x05, 0x05, 0x00, 0x03, 0x07, 0x01, 0x01
        /*0010*/ 	.byte	0x02, 0x03, 0x00, 0x00, 0x02, 0x06, 0x01, 0x00, 0x04, 0x0b, 0x08, 0x00, 0x09, 0x00, 0x00, 0x00
        /*0020*/ 	.byte	0x00, 0x00, 0x00, 0x00


//--------------------- .nv.info._Z13cudaHistogramP8PPMPixeliiPf --------------------------
	.section	.nv.info._Z13cudaHistogramP8PPMPixeliiPf,"",@"SHT_CUDA_INFO"
	.sectionflags	@""
	.align	4


	//----- nvinfo : EIATTR_CUDA_API_VERSION
	.align		4
        /*0000*/ 	.byte	0x04, 0x37
        /*0002*/ 	.short	(.L_7 - .L_6)
.L_6:
        /*0004*/ 	.word	0x00000082


	//----- nvinfo : EIATTR_KPARAM_INFO
	.align		4
.L_7:
        /*0008*/ 	.byte	0x04, 0x17
        /*000a*/ 	.short	(.L_9 - .L_8)
.L_8:
        /*000c*/ 	.word	0x00000000
        /*0010*/ 	.short	0x0003
        /*0012*/ 	.short	0x0010
        /*0014*/ 	.byte	0x00, 0xf5, 0x21, 0x00


	//----- nvinfo : EIATTR_KPARAM_INFO
	.align		4
.L_9:
        /*0018*/ 	.byte	0x04, 0x17
        /*001a*/ 	.short	(.L_11 - .L_10)
.L_10:
        /*001c*/ 	.word	0x00000000
        /*0020*/ 	.short	0x0002
        /*0022*/ 	.short	0x000c
        /*0024*/ 	.byte	0x00, 0xf0, 0x11, 0x00


	//----- nvinfo : EIATTR_KPARAM_INFO
	.align		4
.L_11:
        /*0028*/ 	.byte	0x04, 0x17
        /*002a*/ 	.short	(.L_13 - .L_12)
.L_12:
        /*002c*/ 	.word	0x00000000
        /*0030*/ 	.short	0x0001
        /*0032*/ 	.short	0x0008
        /*0034*/ 	.byte	0x00, 0xf0, 0x11, 0x00


	//----- nvinfo : EIATTR_KPARAM_INFO
	.align		4
.L_13:
        /*0038*/ 	.byte	0x04, 0x17
        /*003a*/ 	.short	(.L_15 - .L_14)
.L_14:
        /*003c*/ 	.word	0x00000000
        /*0040*/ 	.short	0x0000
        /*0042*/ 	.short	0x0000
        /*0044*/ 	.byte	0x00, 0xf5, 0x21, 0x00


	//----- nvinfo : EIATTR_SPARSE_MMA_MASK
	.align		4
.L_15:
        /*0048*/ 	.byte	0x03, 0x50
        /*004a*/ 	.short	0x0000


	//----- nvinfo : EIATTR_MAXREG_COUNT
	.align		4
        /*004c*/ 	.byte	0x03, 0x1b
        /*004e*/ 	.short	0x00ff


	//----- nvinfo : EIATTR_MERCURY_ISA_VERSION
	.align		4
        /*0050*/ 	.byte	0x03, 0x5f
        /*0052*/ 	.short	0x0101


	//----- nvinfo : EIATTR_VRC_CTA_INIT_COUNT
	.align		4
        /*0054*/ 	.byte	0x02, 0x4a
	.zero		1
	.zero		1


	//----- nvinfo : EIATTR_EXIT_INSTR_OFFSETS
	.align		4
        /*0058*/ 	.byte	0x04, 0x1c
        /*005a*/ 	.short	(.L_17 - .L_16)


	//   ....[0]....
.L_16:
        /*005c*/ 	.word	0x000000d0


	//   ....[1]....
        /*0060*/ 	.word	0x00000f80


	//----- nvinfo : EIATTR_CRS_STACK_SIZE
	.align		4
.L_17:
        /*0064*/ 	.byte	0x04, 0x1e
        /*0066*/ 	.short	(.L_19 - .L_18)
.L_18:
        /*0068*/ 	.word	0x00000000


	//----- nvinfo : EIATTR_CBANK_PARAM_SIZE
	.align		4
.L_19:
        /*006c*/ 	.byte	0x03, 0x19
        /*006e*/ 	.short	0x0018


	//----- nvinfo : EIATTR_PARAM_CBANK
	.align		4
        /*0070*/ 	.byte	0x04, 0x0a
        /*0072*/ 	.short	(.L_21 - .L_20)
	.align		4
.L_20:
        /*0074*/ 	.word	index@(.nv.constant0._Z13cudaHistogramP8PPMPixeliiPf)
        /*0078*/ 	.short	0x0380
        /*007a*/ 	.short	0x0018


	//----- nvinfo : EIATTR_SW_WAR
	.align		4
.L_21:
        /*007c*/ 	.byte	0x04, 0x36
        /*007e*/ 	.short	(.L_23 - .L_22)
.L_22:
        /*0080*/ 	.word	0x00000008
.L_23:


//--------------------- .nv.callgraph             --------------------------
	.section	.nv.callgraph,"",@"SHT_CUDA_CALLGRAPH"
	.align	4
	.sectionentsize	8
	.align		4
        /*0000*/ 	.word	0x00000000
	.align		4
        /*0004*/ 	.word	0xffffffff
	.align		4
        /*0008*/ 	.word	0x00000000
	.align		4
        /*000c*/ 	.word	0xfffffffe
	.align		4
        /*0010*/ 	.word	0x00000000
	.align		4
        /*0014*/ 	.word	0xfffffffd
	.align		4
        /*0018*/ 	.word	0x00000000
	.align		4
        /*001c*/ 	.word	0xfffffffc


//--------------------- .text._Z13cudaHistogramP8PPMPixeliiPf --------------------------
	.section	.text._Z13cudaHistogramP8PPMPixeliiPf,"ax",@progbits
	.align	128
        .global         _Z13cudaHistogramP8PPMPixeliiPf
        .type           _Z13cudaHistogramP8PPMPixeliiPf,@function
        .size           _Z13cudaHistogramP8PPMPixeliiPf,(.L_x_34 - _Z13cudaHistogramP8PPMPixeliiPf)
        .other          _Z13cudaHistogramP8PPMPixeliiPf,@"STO_CUDA_ENTRY STV_DEFAULT"
_Z13cudaHistogramP8PPMPixeliiPf:
.text._Z13cudaHistogramP8PPMPixeliiPf:
[----:B------:R-:W-:Y:S01]  /*0000*/  LDC R1, c[0x0][0x37c] ;  /* 0x0000df00ff017b82 */ /* 0x000fe20000000800 */
[----:B------:R-:W0:Y:S07]  /*0010*/  S2R R3, SR_TID.Y ;  /* 0x0000000000037919 */ /* 0x000e2e0000002200 */
[----:B------:R-:W0:Y:S01]  /*0020*/  S2UR UR4, SR_CTAID.Y ;  /* 0x00000000000479c3 */ /* 0x000e220000002600 */
[----:B------:R-:W1:Y:S01]  /*0030*/  LDCU.64 UR6, c[0x0][0x388] ;  /* 0x00007100ff0677ac */ /* 0x000e620008000a00 */
[----:B------:R-:W2:Y:S06]  /*0040*/  S2R R5, SR_TID.X ;  /* 0x0000000000057919 */ /* 0x000eac0000002100 */
[----:B------:R-:W0:Y:S08]  /*0050*/  LDC R0, c[0x0][0x364] ;  /* 0x0000d900ff007b82 */ /* 0x000e300000000800 */
[----:B------:R-:W2:Y:S08]  /*0060*/  S2UR UR5, SR_CTAID.X ;  /* 0x00000000000579c3 */ /* 0x000eb00000002500 */
[----:B------:R-:W2:Y:S01]  /*0070*/  LDC R2, c[0x0][0x360] ;  /* 0x0000d800ff027b82 */ /* 0x000ea20000000800 */
[----:B0-----:R-:W-:-:S05]  /*0080*/  IMAD R0, R0, UR4, R3 ;  /* 0x0000000400007c24 */ /* 0x001fca000f8e0203 */
[----:B-1----:R-:W-:Y:S01]  /*0090*/  ISETP.GE.AND P0, PT, R0, UR6, PT ;  /* 0x0000000600007c0c */ /* 0x002fe2000bf06270 */
[----:B--2---:R-:W-:-:S04]  /*00a0*/  IMAD R3, R2, UR5, R5 ;  /* 0x0000000502037c24 */ /* 0x004fc8000f8e0205 */
[----:B------:R-:W-:Y:S01]  /*00b0*/  IMAD R7, R0, UR7, R3 ;  /* 0x0000000700077c24 */ /* 0x000fe2000f8e0203 */
[----:B------:R-:W-:-:S13]  /*00c0*/  ISETP.GE.OR P0, PT, R3, UR7, P0 ;  /* 0x0000000703007c0c */ /* 0x000fda0008706670 */
[----:B------:R-:W-:Y:S05]  /*00d0*/  @P0 EXIT ;  /* 0x000000000000094d */ /* 0x000fea0003800000 */
[----:B------:R-:W0:Y:S01]  /*00e0*/  LDC.64 R4, c[0x0][0x380] ;  /* 0x0000e000ff047b82 */ /* 0x000e220000000a00 */
[----:B------:R-:W-:Y:S01]  /*00f0*/  IMAD.MOV.U32 R9, RZ, RZ, RZ ;  /* 0x000000ffff097224 */ /* 0x000fe200078e00ff */
[----:B------:R-:W1:Y:S01]  /*0100*/  LDCU.64 UR6, c[0x0][0x358] ;  /* 0x00006b00ff0677ac */ /* 0x000e620008000a00 */
[----:B------:R-:W-:-:S05]  /*0110*/  UMOV UR4, URZ ;  /* 0x000000ff00047c82 */ /* 0x000fca0008000000 */
[----:B------:R-:W2:Y:S01]  /*0120*/  LDC.64 R2, c[0x0][0x390] ;  /* 0x0000e400ff027b82 */ /* 0x000ea20000000a00 */
[----:B01----:R-:W-:-:S07]  /*0130*/  IMAD.WIDE R4, R7, 0x3, R4 ;  /* 0x0000000307047825 */ /* 0x003fce00078e0204 */
.L_x_32:
[----:B---3--:R-:W3:Y:S01]  /*0140*/  LDG.E.U8 R0, desc[UR6][R4.64] ;  /* 0x0000000604007981 */ /* 0x008ee2000c1e1100 */
[----:B------:R-:W-:Y:S01]  /*0150*/  BSSY.RECONVERGENT B0, `(.L_x_0) ;  /* 0x000000d000007945 */ /* 0x000fe20003800200 */
[----:B012-4-:R-:W-:Y:S01]  /*0160*/  IMAD.WIDE.U32 R6, R9, 0x4, R2 ;  /* 0x0000000409067825 */ /* 0x017fe200078e0002 */
[----:B---3--:R-:W-:-:S13]  /*0170*/  ISETP.NE.AND P0, PT, R0, UR4, PT ;  /* 0x0000000400007c0c */ /* 0x008fda000bf05270 */
[----:B------:R-:W-:Y:S05]  /*0180*/  @P0 BRA `(.L_x_1) ;  /* 0x0000000000240947 */ /* 0x000fea0003800000 */
[----:B------:R-:W2:Y:S02]  /*0190*/  LDG.E.U8 R8, desc[UR6][R4.64+0x1] ;  /* 0x0000010604087981 */ /* 0x000ea4000c1e1100 */
[----:B--2---:R-:W-:-:S13]  /*01a0*/  ISETP.NE.AND P0, PT, R8, RZ, PT ;  /* 0x000000ff0800720c */ /* 0x004fda0003f05270 */
[----:B------:R-:W-:Y:S05]  /*01b0*/  @P0 BRA `(.L_x_1) ;  /* 0x0000000000180947 */ /* 0x000fea0003800000 */
[----:B------:R-:W2:Y:S02]  /*01c0*/  LDG.E.U8 R8, desc[UR6][R4.64+0x2] ;  /* 0x0000020604087981 */ /* 0x000ea4000c1e1100 */
[----:B--2---:R-:W-:-:S13]  /*01d0*/  ISETP.NE.AND P0, PT, R8, RZ, PT ;  /* 0x000000ff0800720c */ /* 0x004fda0003f05270 */
[----:B------:R-:W-:Y:S05]  /*01e0*/  @P0 BRA `(.L_x_1) ;  /* 0x00000000000c0947 */ /* 0x000fea0003800000 */
[----:B------:R-:W-:-:S05]  /*01f0*/  IMAD.MOV.U32 R11, RZ, RZ, 0x3f800000 ;  /* 0x3f800000ff0b7424 */ /* 0x000fca00078e00ff */
[----:B------:R0:W-:Y:S04]  /*0200*/  REDG.E.ADD.F32.FTZ.RN.STRONG.GPU desc[UR6][R6.64], R11 ;  /* 0x0000000b060079a6 */ /* 0x0001e8000c12f306 */
[----:B------:R0:W5:Y:S02]  /*0210*/  LDG.E.U8 R0, desc[UR6][R4.64] ;  /* 0x0000000604007981 */ /* 0x000164000c1e1100 */
.L_x_1:
[----:B------:R-:W-:Y:S05]  /*0220*/  BSYNC.RECONVERGENT B0 ;  /* 0x0000000000007941 */ /* 0x000fea0003800200 */
.L_x_0:
[----:B-----5:R-:W-:Y:S01]  /*0230*/  LOP3.LUT R8, R0, 0xff, RZ, 0xc0, !PT ;  /* 0x000000ff00087812 */ /* 0x020fe200078ec0ff */
[----:B------:R-:W-:Y:S03]  /*0240*/  BSSY.RECONVERGENT B0, `(.L_x_2) ;  /* 0x000000c000007945 */ /* 0x000fe60003800200 */
[----:B------:R-:W-:-:S13]  /*0250*/  ISETP.NE.AND P0, PT, R8, UR4, PT ;  /* 0x0000000408007c0c */ /* 0x000fda000bf05270 */
[----:B------:R-:W-:Y:S05]  /*0260*/  @P0 BRA `(.L_x_3) ;  /* 0x0000000000240947 */ /* 0x000fea0003800000 */
[----:B------:R-:W2:Y:S02]  /*0270*/  LDG.E.U8 R8, desc[UR6][R4.64+0x1] ;  /* 0x0000010604087981 */ /* 0x000ea4000c1e1100 */
[----:B--2---:R-:W-:-:S13]  /*0280*/  ISETP.NE.AND P0, PT, R8, RZ, PT ;  /* 0x000000ff0800720c */ /* 0x004fda0003f05270 */
[----:B------:R-:W-:Y:S05]  /*0290*/  @P0 BRA `(.L_x_3) ;  /* 0x0000000000180947 */ /* 0x000fea0003800000 */
[----:B------:R-:W2:Y:S02]  /*02a0*/  LDG.E.U8 R8, desc[UR6][R4.64+0x2] ;  /* 0x0000020604087981 */ /* 0x000ea4000c1e1100 */
[----:B--2---:R-:W-:-:S13]  /*02b0*/  ISETP.NE.AND P0, PT, R8, 0x1, PT ;  /* 0x000000010800780c */ /* 0x004fda0003f05270 */
[----:B------:R-:W-:Y:S05]  /*02c0*/  @P0 BRA `(.L_x_3) ;  /* 0x00000000000c0947 */ /* 0x000fea0003800000 */
[----:B0-----:R-:W-:-:S05]  /*02d0*/  IMAD.MOV.U32 R11, RZ, RZ, 0x3f800000 ;  /* 0x3f800000ff0b7424 */ /* 0x001fca00078e00ff */
[----:B------:R1:W-:Y:S04]  /*02e0*/  REDG.E.ADD.F32.FTZ.RN.STRONG.GPU desc[UR6][R6.64+0x4], R11 ;  /* 0x0000040b060079a6 */ /* 0x0003e8000c12f306 */
[----:B------:R1:W5:Y:S02]  /*02f0*/  LDG.E.U8 R0, desc[UR6][R4.64] ;  /* 0x0000000604007981 */ /* 0x000364000c1e1100 */
.L_x_3:
[----:B------:R-:W-:Y:S05]  /*0300*/  BSYNC.RECONVERGENT B0 ;  /* 0x0000000000007941 */ /* 0x000fea0003800200 */
.L_x_2:
        /* <DEDUP_REMOVED lines=10> */
[----:B01----:R-:W-:-:S05]  /*03b0*/  IMAD.MOV.U32 R11, RZ, RZ, 0x3f800000 ;  /* 0x3f800000ff0b7424 */ /* 0x003fca00078e00ff */
[----:B------:R2:W-:Y:S04]  /*03c0*/  REDG.E.ADD.F32.FTZ.RN.STRONG.GPU desc[UR6][R6.64+0x8], R11 ;  /* 0x0000080b060079a6 */ /* 0x0005e8000c12f306 */
[----:B------:R2:W5:Y:S02]  /*03d0*/  LDG.E.U8 R0, desc[UR6][R4.64] ;  /* 0x0000000604007981 */ /* 0x000564000c1e1100 */
.L_x_5:
[----:B------:R-:W-:Y:S05]  /*03e0*/  BSYNC.RECONVERGENT B0 ;  /* 0x0000000000007941 */ /* 0x000fea0003800200 */
.L_x_4:
[----:B-----5:R-:W-:Y:S01]  /*03f0*/  LOP3.LUT R8, R0, 0xff, RZ, 0xc0, !PT ;  /* 0x000000ff00087812 */ /* 0x020fe200078ec0ff */
[----:B------:R-:W-:Y:S03]  /*0400*/  BSSY.RECONVERGENT B0, `(.L_x_6) ;  /* 0x000000c000007945 */ /* 0x000fe60003800200 */
[----:B------:R-:W-:-:S13]  /*0410*/  ISETP.NE.AND P0, PT, R8, UR4, PT ;  /* 0x0000000408007c0c */ /* 0x000fda000bf05270 */
[----:B------:R-:W-:Y:S05]  /*0420*/  @P0 BRA `(.L_x_7) ;  /* 0x0000000000240947 */ /* 0x000fea0003800000 */
[----:B------:R-:W3:Y:S02]  /*0430*/  LDG.E.U8 R8, desc[UR6][R4.64+0x1] ;  /* 0x0000010604087981 */ /* 0x000ee4000c1e1100 */
[----:B---3--:R-:W-:-:S13]  /*0440*/  ISETP.NE.AND P0, PT, R8, RZ, PT ;  /* 0x000000ff0800720c */ /* 0x008fda0003f05270 */
[----:B------:R-:W-:Y:S05]  /*0450*/  @P0 BRA `(.L_x_7) ;  /* 0x0000000000180947 */ /* 0x000fea0003800000 */
[----:B------:R-:W3:Y:S02]  /*0460*/  LDG.E.U8 R8, desc[UR6][R4.64+0x2] ;  /* 0x0000020604087981 */ /* 0x000ee4000c1e1100 */
[----:B---3--:R-:W-:-:S13]  /*0470*/  ISETP.NE.AND P0, PT, R8, 0x3, PT ;  /* 0x000000030800780c */ /* 0x008fda0003f05270 */
[----:B------:R-:W-:Y:S05]  /*0480*/  @P0 BRA `(.L_x_7) ;  /* 0x00000000000c0947 */ /* 0x000fea0003800000 */
[----:B012---:R-:W-:-:S05]  /*0490*/  IMAD.MOV.U32 R11, RZ, RZ, 0x3f800000 ;  /* 0x3f800000ff0b7424 */ /* 0x007fca00078e00ff */
[----:B------:R3:W-:Y:S04]  /*04a0*/  REDG.E.ADD.F32.FTZ.RN.STRONG.GPU desc[UR6][R6.64+0xc], R11 ;  /* 0x00000c0b060079a6 */ /* 0x0007e8000c12f306 */
[----:B------:R3:W5:Y:S02]  /*04b0*/  LDG.E.U8 R0, desc[UR6][R4.64] ;  /* 0x0000000604007981 */ /* 0x000764000c1e1100 */
.L_x_7:
[----:B------:R-:W-:Y:S05]  /*04c0*/  BSYNC.RECONVERGENT B0 ;  /* 0x0000000000007941 */ /* 0x000fea0003800200 */
.L_x_6:
[----:B-----5:R-:W-:Y:S01]  /*04d0*/  LOP3.LUT R8, R0, 0xff, RZ, 0xc0, !PT ;  /* 0x000000ff00087812 */ /* 0x020fe200078ec0ff */
[----:B------:R-:W-:Y:S03]  /*04e0*/  BSSY.RECONVERGENT B0, `(.L_x_8) ;  /* 0x000000c000007945 */ /* 0x000fe60003800200 */
[----:B------:R-:W-:-:S13]  /*04f0*/  ISETP.NE.AND P0, PT, R8, UR4, PT ;  /* 0x0000000408007c0c */ /* 0x000fda000bf05270 */
[----:B------:R-:W-:Y:S05]  /*0500*/  @P0 BRA `(.L_x_9) ;  /* 0x0000000000240947 */ /* 0x000fea0003800000 */
[----:B------:R-:W4:Y:S02]  /*0510*/  LDG.E.U8 R8, desc[UR6][R4.64+0x1] ;  /* 0x0000010604087981 */ /* 0x000f24000c1e1100 */
[----:B----4-:R-:W-:-:S13]  /*0520*/  ISETP.NE.AND P0, PT, R8, 0x1, PT ;  /* 0x000000010800780c */ /* 0x010fda0003f05270 */
[----:B------:R-:W-:Y:S05]  /*0530*/  @P0 BRA `(.L_x_9) ;  /* 0x0000000000180947 */ /* 0x000fea0003800000 */
[----:B------:R-:W4:Y:S02]  /*0540*/  LDG.E.U8 R8, desc[UR6][R4.64+0x2] ;  /* 0x0000020604087981 */ /* 0x000f24000c1e1100 */
[----:B----4-:R-:W-:-:S13]  /*0550*/  ISETP.NE.AND P0, PT, R8, RZ, PT ;  /* 0x000000ff0800720c */ /* 0x010fda0003f05270 */
[----:B------:R-:W-:Y:S05]  /*0560*/  @P0 BRA `(.L_x_9) ;  /* 0x00000000000c0947 */ /* 0x000fea0003800000 */
[----:B0123--:R-:W-:-:S05]  /*0570*/  IMAD.MOV.U32 R11, RZ, RZ, 0x3f800000 ;  /* 0x3f800000ff0b7424 */ /* 0x00ffca00078e00ff */
[----:B------:R4:W-:Y:S04]  /*0580*/  REDG.E.ADD.F32.FTZ.RN.STRONG.GPU desc[UR6][R6.64+0x10], R11 ;  /* 0x0000100b060079a6 */ /* 0x0009e8000c12f306 */
[----:B------:R4:W5:Y:S02]  /*0590*/  LDG.E.U8 R0, desc[UR6][R4.64] ;  /* 0x0000000604007981 */ /* 0x000964000c1e1100 */
.L_x_9:
[----:B------:R-:W-:Y:S05]  /*05a0*/  BSYNC.RECONVERGENT B0 ;  /* 0x0000000000007941 */ /* 0x000fea0003800200 */
.L_x_8:
[----:B-----5:R-:W-:Y:S01]  /*05b0*/  LOP3.LUT R8, R0, 0xff, RZ, 0xc0, !PT ;  /* 0x000000ff00087812 */ /* 0x020fe200078ec0ff */
[----:B------:R-:W-:Y:S03]  /*05c0*/  BSSY.RECONVERGENT B0, `(.L_x_10) ;  /* 0x000000c000007945 */ /* 0x000fe60003800200 */
[----:B------:R-:W-:-:S13]  /*05d0*/  ISETP.NE.AND P0, PT, R8, UR4, PT ;  /* 0x0000000408007c0c */ /* 0x000fda000bf05270 */
[----:B------:R-:W-:Y:S05]  /*05e0*/  @P0 BRA `(.L_x_11) ;  /* 0x0000000000240947 */ /* 0x000fea0003800000 */
[----:B------:R-:W5:Y:S02]  /*05f0*/  LDG.E.U8 R8, desc[UR6][R4.64+0x1] ;  /* 0x0000010604087981 */ /* 0x000f64000c1e1100 */
[----:B-----5:R-:W-:-:S13]  /*0600*/  ISETP.NE.AND P0, PT, R8, 0x1, PT ;  /* 0x000000010800780c */ /* 0x020fda0003f05270 */
[----:B------:R-:W-:Y:S05]  /*0610*/  @P0 BRA `(.L_x_11) ;  /* 0x0000000000180947 */ /* 0x000fea0003800000 */
[----:B------:R-:W5:Y:S02]  /*0620*/  LDG.E.U8 R8, desc[UR6][R4.64+0x2] ;  /* 0x0000020604087981 */ /* 0x000f64000c1e1100 */
[----:B-----5:R-:W-:-:S13]  /*0630*/  ISETP.NE.AND P0, PT, R8, 0x1, PT ;  /* 0x000000010800780c */ /* 0x020fda0003f05270 */
[----:B------:R-:W-:Y:S05]  /*0640*/  @P0 BRA `(.L_x_11) ;  /* 0x00000000000c0947 */ /* 0x000fea0003800000 */
[----:B01234-:R-:W-:-:S05]  /*0650*/  IMAD.MOV.U32 R11, RZ, RZ, 0x3f800000 ;  /* 0x3f800000ff0b7424 */ /* 0x01ffca00078e00ff */
[----:B------:R0:W-:Y:S04]  /*0660*/  REDG.E.ADD.F32.FTZ.RN.STRONG.GPU desc[UR6][R6.64+0x14], R11 ;  /* 0x0000140b060079a6 */ /* 0x0001e8000c12f306 */
[----:B------:R0:W5:Y:S02]  /*0670*/  LDG.E.U8 R0, desc[UR6][R4.64] ;  /* 0x0000000604007981 */ /* 0x000164000c1e1100 */
.L_x_11:
[----:B------:R-:W-:Y:S05]  /*0680*/  BSYNC.RECONVERGENT B0 ;  /* 0x0000000000007941 */ /* 0x000fea0003800200 */
.L_x_10:
        /* <DEDUP_REMOVED lines=13> */
.L_x_13:
[----:B------:R-:W-:Y:S05]  /*0760*/  BSYNC.RECONVERGENT B0 ;  /* 0x0000000000007941 */ /* 0x000fea0003800200 */
.L_x_12:
        /* <DEDUP_REMOVED lines=13> */
.L_x_15:
[----:B------:R-:W-:Y:S05]  /*0840*/  BSYNC.RECONVERGENT B0 ;  /* 0x0000000000007941 */ /* 0x000fea0003800200 */
.L_x_14:
        /* <DEDUP_REMOVED lines=8> */
[----:B-----5:R-:W-:-:S13]  /*08d0*/  ISETP.NE.AND P0, PT, R8, RZ, PT ;  /* 0x000000ff0800720c */ /* 0x020fda0003f05270 */
[----:B------:R-:W-:Y:S05]  /*08e0*/  @P0 BRA `(.L_x_17) ;  /* 0x00000000000c0947 */ /* 0x000fea0003800000 */
[----:B01234-:R-:W-:-:S05]  /*08f0*/  IMAD.MOV.U32 R11, RZ, RZ, 0x3f800000 ;  /* 0x3f800000ff0b7424 */ /* 0x01ffca00078e00ff */
[----:B------:R0:W-:Y:S04]  /*0900*/  REDG.E.ADD.F32.FTZ.RN.STRONG.GPU desc[UR6][R6.64+0x20], R11 ;  /* 0x0000200b060079a6 */ /* 0x0001e8000c12f306 */
[----:B------:R0:W5:Y:S02]  /*0910*/  LDG.E.U8 R0, desc[UR6][R4.64] ;  /* 0x0000000604007981 */ /* 0x000164000c1e1100 */
.L_x_17:
[----:B------:R-:W-:Y:S05]  /*0920*/  BSYNC.RECONVERGENT B0 ;  /* 0x0000000000007941 */ /* 0x000fea0003800200 */
.L_x_16:
        /* <DEDUP_REMOVED lines=13> */
.L_x_19:
[----:B------:R-:W-:Y:S05]  /*0a00*/  BSYNC.RECONVERGENT B0 ;  /* 0x0000000000007941 */ /* 0x000fea0003800200 */
.L_x_18:
        /* <DEDUP_REMOVED lines=13> */
.L_x_21:
[----:B------:R-:W-:Y:S05]  /*0ae0*/  BSYNC.RECONVERGENT B0 ;  /* 0x0000000000007941 */ /* 0x000fea0003800200 */
.L_x_20:
        /* <DEDUP_REMOVED lines=13> */
.L_x_23:
[----:B------:R-:W-:Y:S05]  /*0bc0*/  BSYNC.RECONVERGENT B0 ;  /* 0x0000000000007941 */ /* 0x000fea0003800200 */
.L_x_22:
        /* <DEDUP_REMOVED lines=13> */
.L_x_25:
[----:B------:R-:W-:Y:S05]  /*0ca0*/  BSYNC.RECONVERGENT B0 ;  /* 0x0000000000007941 */ /* 0x000fea0003800200 */
.L_x_24:
        /* <DEDUP_REMOVED lines=13> */
.L_x_27:
[----:B------:R-:W-:Y:S05]  /*0d80*/  BSYNC.RECONVERGENT B0 ;  /* 0x0000000000007941 */ /* 0x000fea0003800200 */
.L_x_26:
        /* <DEDUP_REMOVED lines=13> */
.L_x_29:
[----:B------:R-:W-:Y:S05]  /*0e60*/  BSYNC.RECONVERGENT B0 ;  /* 0x0000000000007941 */ /* 0x000fea0003800200 */
.L_x_28:
        /* <DEDUP_REMOVED lines=11> */
[----:B------:R0:W-:Y:S02]  /*0f20*/  REDG.E.ADD.F32.FTZ.RN.STRONG.GPU desc[UR6][R6.64+0x3c], R11 ;  /* 0x00003c0b060079a6 */ /* 0x0001e4000c12f306 */
.L_x_31:
[----:B------:R-:W-:Y:S05]  /*0f30*/  BSYNC.RECONVERGENT B0 ;  /* 0x0000000000007941 */ /* 0x000fea0003800200 */
.L_x_30:
[----:B------:R-:W-:Y:S01]  /*0f40*/  UIADD3 UR4, UPT, UPT, UR4, 0x1, URZ ;  /* 0x0000000104047890 */ /* 0x000fe2000fffe0ff */
[----:B------:R-:W-:-:S03]  /*0f50*/  VIADD R9, R9, 0x10 ;  /* 0x0000001009097836 */ /* 0x000fc60000000000 */
[----:B------:R-:W-:-:S09]  /*0f60*/  UISETP.NE.AND UP0, UPT, UR4, 0x4, UPT ;  /* 0x000000040400788c */ /* 0x000fd2000bf05270 */
[----:B------:R-:W-:Y:S05]  /*0f70*/  BRA.U UP0, `(.L_x_32) ;  /* 0xfffffff100707547 */ /* 0x000fea000b83ffff */
[----:B------:R-:W-:Y:S05]  /*0f80*/  EXIT ;  /* 0x000000000000794d */ /* 0x000fea0003800000 */
.L_x_33:
[----:B------:R-:W-:-:S00]  /*0f90*/  BRA `(.L_x_33) ;  /* 0xfffffffc00fc7947 */ /* 0x000fc0000383ffff */
[----:B------:R-:W-:-:S00]  /*0fa0*/  NOP ;  /* 0x0000000000007918 */ /* 0x000fc00000000000 */
        /* <DEDUP_REMOVED lines=13> */
.L_x_34:


//--------------------- .nv.shared.reserved.0     --------------------------
	.section	.nv.shared.reserved.0,"aw",@nobits
	.weak		__nv_reservedSMEM_offset_0_alias
	.size		__nv_reservedSMEM_offset_0_alias, 0, 64
	.other		__nv_reservedSMEM_offset_0_alias,@"STO_CUDA_RESERVED_SHARED STV_DEFAULT"
__nv_reservedSMEM_offset_0_alias:
	.zero		0
	.zero		64


//--------------------- .nv.constant0._Z13cudaHistogramP8PPMPixeliiPf --------------------------
	.section	.nv.constant0._Z13cudaHistogramP8PPMPixeliiPf,"a",@progbits
	.sectionflags	@""
	.align	4
.nv.constant0._Z13cudaHistogramP8PPMPixeliiPf:
	.zero		920


//--------------------- SYMBOLS --------------------------

	.type		.nv.reservedSmem.offset0,@object
	.size		.nv.reservedSmem.offset0,0x4
